	.headerflags	@"EF_CUDA_TEXMODE_UNIFIED EF_CUDA_64BIT_ADDRESS EF_CUDA_ACCELERATORS EF_CUDA_SM90 EF_CUDA_VIRTUAL_SM(EF_CUDA_SM90)"
	.elftype	@"ET_EXEC"


//--------------------- .nv.info                  --------------------------
	.section	.nv.info,"",@"SHT_CUDA_INFO"
	.align	4


	//----- nvinfo : EIATTR_REGCOUNT
	.align		4
        /*0000*/ 	.byte	0x04, 0x2f
        /*0002*/ 	.short	(.L_1 - .L_0)
	.align		4
.L_0:
        /*0004*/ 	.word	index@(triton_poi_fused_relu_2)
        /*0008*/ 	.word	0x00000014


	//----- nvinfo : EIATTR_MIN_STACK_SIZE
	.align		4
.L_1:
        /*000c*/ 	.byte	0x04, 0x12
        /*000e*/ 	.short	(.L_3 - .L_2)
	.align		4
.L_2:
        /*0010*/ 	.word	index@(triton_poi_fused_relu_2)
        /*0014*/ 	.word	0x00000000


	//----- nvinfo : EIATTR_FRAME_SIZE
	.align		4
.L_3:
        /*0018*/ 	.byte	0x04, 0x11
        /*001a*/ 	.short	(.L_5 - .L_4)
	.align		4
.L_4:
        /*001c*/ 	.word	index@(triton_poi_fused_relu_2)
        /*0020*/ 	.word	0x00000000


	//----- nvinfo : EIATTR_MIN_STACK_SIZE
	.align		4
.L_5:
        /*0024*/ 	.byte	0x04, 0x12
        /*0026*/ 	.short	(.L_7 - .L_6)
	.align		4
.L_6:
        /*0028*/ 	.word	index@(triton_poi_fused_relu_2)
        /*002c*/ 	.word	0x00000000
.L_7:


//--------------------- .nv.info.triton_poi_fused_relu_2 --------------------------
	.section	.nv.info.triton_poi_fused_relu_2,"",@"SHT_CUDA_INFO"
	.sectionflags	@""
	.align	4


	//----- nvinfo : EIATTR_CUDA_API_VERSION
	.align		4
        /*0000*/ 	.byte	0x04, 0x37
        /*0002*/ 	.short	(.L_9 - .L_8)
.L_8:
        /*0004*/ 	.word	0x0000007c


	//----- nvinfo : EIATTR_KPARAM_INFO
	.align		4
.L_9:
        /*0008*/ 	.byte	0x04, 0x17
        /*000a*/ 	.short	(.L_11 - .L_10)
.L_10:
        /*000c*/ 	.word	0x00000000
        /*0010*/ 	.short	0x0005
        /*0012*/ 	.short	0x0028
        /*0014*/ 	.byte	0x00, 0xf0, 0x11, 0x00


	//----- nvinfo : EIATTR_KPARAM_INFO
	.align		4
.L_11:
        /*0018*/ 	.byte	0x04, 0x17
        /*001a*/ 	.short	(.L_13 - .L_12)
.L_12:
        /*001c*/ 	.word	0x00000000
        /*0020*/ 	.short	0x0004
        /*0022*/ 	.short	0x0020
        /*0024*/ 	.byte	0x00, 0xf4, 0x21, 0x00


	//----- nvinfo : EIATTR_KPARAM_INFO
	.align		4
.L_13:
        /*0028*/ 	.byte	0x04, 0x17
        /*002a*/ 	.short	(.L_15 - .L_14)
.L_14:
        /*002c*/ 	.word	0x00000000
        /*0030*/ 	.short	0x0003
        /*0032*/ 	.short	0x0018
        /*0034*/ 	.byte	0x00, 0xf4, 0x21, 0x00


	//----- nvinfo : EIATTR_KPARAM_INFO
	.align		4
.L_15:
        /*0038*/ 	.byte	0x04, 0x17
        /*003a*/ 	.short	(.L_17 - .L_16)
.L_16:
        /*003c*/ 	.word	0x00000000
        /*0040*/ 	.short	0x0002
        /*0042*/ 	.short	0x0010
        /*0044*/ 	.byte	0x00, 0xf4, 0x21, 0x00


	//----- nvinfo : EIATTR_KPARAM_INFO
	.align		4
.L_17:
        /*0048*/ 	.byte	0x04, 0x17
        /*004a*/ 	.short	(.L_19 - .L_18)
.L_18:
        /*004c*/ 	.word	0x00000000
        /*0050*/ 	.short	0x0001
        /*0052*/ 	.short	0x0008
        /*0054*/ 	.byte	0x00, 0xf4, 0x21, 0x00


	//----- nvinfo : EIATTR_KPARAM_INFO
	.align		4
.L_19:
        /*0058*/ 	.byte	0x04, 0x17
        /*005a*/ 	.short	(.L_21 - .L_20)
.L_20:
        /*005c*/ 	.word	0x00000000
        /*0060*/ 	.short	0x0000
        /*0062*/ 	.short	0x0000
        /*0064*/ 	.byte	0x00, 0xf4, 0x21, 0x00


	//----- nvinfo : EIATTR_SPARSE_MMA_MASK
	.align		4
.L_21:
        /*0068*/ 	.byte	0x03, 0x50
        /*006a*/ 	.short	0x0000


	//----- nvinfo : EIATTR_MAXREG_COUNT
	.align		4
        /*006c*/ 	.byte	0x03, 0x1b
        /*006e*/ 	.short	0x00ff


	//----- nvinfo : EIATTR_EXIT_INSTR_OFFSETS
	.align		4
        /*0070*/ 	.byte	0x04, 0x1c
        /*0072*/ 	.short	(.L_23 - .L_22)


	//   ....[0]....
.L_22:
        /*0074*/ 	.word	0x000002b0


	//   ....[1]....
        /*0078*/ 	.word	0x000002d0


	//----- nvinfo : EIATTR_REQNTID
	.align		4
.L_23:
        /*007c*/ 	.byte	0x04, 0x10
        /*007e*/ 	.short	(.L_25 - .L_24)
.L_24:
        /*0080*/ 	.word	0x00000080
        /*0084*/ 	.word	0x00000001
        /*0088*/ 	.word	0x00000001


	//----- nvinfo : EIATTR_CBANK_PARAM_SIZE
	.align		4
.L_25:
        /*008c*/ 	.byte	0x03, 0x19
        /*008e*/ 	.short	0x002c


	//----- nvinfo : EIATTR_PARAM_CBANK
	.align		4
        /*0090*/ 	.byte	0x04, 0x0a
        /*0092*/ 	.short	(.L_27 - .L_26)
	.align		4
.L_26:
        /*0094*/ 	.word	index@(.nv.constant0.triton_poi_fused_relu_2)
        /*0098*/ 	.short	0x0210
        /*009a*/ 	.short	0x002c


	//----- nvinfo : EIATTR_SW_WAR
	.align		4
.L_27:
        /*009c*/ 	.byte	0x04, 0x36
        /*009e*/ 	.short	(.L_29 - .L_28)
.L_28:
        /*00a0*/ 	.word	0x00000008
.L_29:


//--------------------- .nv.callgraph             --------------------------
	.section	.nv.callgraph,"",@"SHT_CUDA_CALLGRAPH"
	.align	4
	.sectionentsize	8
	.align		4
        /*0000*/ 	.word	0x00000000
	.align		4
        /*0004*/ 	.word	0xffffffff
	.align		4
        /*0008*/ 	.word	0x00000000
	.align		4
        /*000c*/ 	.word	0xfffffffe
	.align		4
        /*0010*/ 	.word	0x00000000
	.align		4
        /*0014*/ 	.word	0xfffffffd
	.align		4
        /*0018*/ 	.word	0x00000000
	.align		4
        /*001c*/ 	.word	0xfffffffc


//--------------------- .text.triton_poi_fused_relu_2 --------------------------
	.section	.text.triton_poi_fused_relu_2,"ax",@progbits
	.align	128
        .global         triton_poi_fused_relu_2
        .type           triton_poi_fused_relu_2,@function
        .size           triton_poi_fused_relu_2,(.L_x_1 - triton_poi_fused_relu_2)
        .other          triton_poi_fused_relu_2,@"STO_CUDA_ENTRY STV_DEFAULT"
triton_poi_fused_relu_2:
.text.triton_poi_fused_relu_2:
[----:B------:R-:W0:Y:S02]  /*0000*/  LDC R1, c[0x0][0x28] ;  /* 0x00000a00ff017b82 */ /* 0x000e240000000800 */
[----:B------:R-:W1:Y:S01]  /*0010*/  S2R R11, SR_TID.X ;  /* 0x00000000000b7919 */ /* 0x000e620000002100 */
[----:B------:R-:W2:Y:S01]  /*0020*/  LDC.64 R8, c[0x0][0x210] ;  /* 0x00008400ff087b82 */ /* 0x000ea20000000a00 */
[----:B------:R-:W-:Y:S01]  /*0030*/  IMAD.MOV.U32 R17, RZ, RZ, RZ ;  /* 0x000000ffff117224 */ /* 0x000fe200078e00ff */
[----:B------:R-:W-:Y:S01]  /*0040*/  ULDC.64 UR4, c[0x0][0x208] ;  /* 0x0000820000047ab9 */ /* 0x000fe20000000a00 */
[----:B------:R-:W3:Y:S05]  /*0050*/  S2R R0, SR_CTAID.X ;  /* 0x0000000000007919 */ /* 0x000eea0000002500 */
[----:B------:R-:W4:Y:S08]  /*0060*/  LDC.64 R6, c[0x0][0x218] ;  /* 0x00008600ff067b82 */ /* 0x000f300000000a00 */
[----:B------:R-:W5:Y:S01]  /*0070*/  LDC.64 R4, c[0x0][0x228] ;  /* 0x00008a00ff047b82 */ /* 0x000f620000000a00 */
[----:B-1----:R-:W-:-:S02]  /*0080*/  LOP3.LUT R11, R11, 0x7f, RZ, 0xc0, !PT ;  /* 0x0000007f0b0b7812 */ /* 0x002fc400078ec0ff */
[----:B---3--:R-:W-:-:S03]  /*0090*/  SHF.R.S32.HI R2, RZ, 0x18, R0 ;  /* 0x00000018ff027819 */ /* 0x008fc60000011400 */
[----:B------:R-:W-:Y:S01]  /*00a0*/  IMAD R11, R0, 0x80, R11 ;  /* 0x00000080000b7824 */ /* 0x000fe200078e020b */
[----:B------:R-:W-:Y:S02]  /*00b0*/  SGXT R0, R2, 0x1 ;  /* 0x000000010200781a */ /* 0x000fe40000000200 */
[----:B------:R-:W1:Y:S02]  /*00c0*/  LDC.64 R2, c[0x0][0x220] ;  /* 0x00008800ff027b82 */ /* 0x000e640000000a00 */
[----:B------:R-:W-:Y:S02]  /*00d0*/  ISETP.GE.AND P1, PT, R11, 0x400, PT ;  /* 0x000004000b00780c */ /* 0x000fe40003f26270 */
[CC--:B------:R-:W-:Y:S02]  /*00e0*/  LEA.HI R12, R0.reuse, R11.reuse, RZ, 0x4 ;  /* 0x0000000b000c7211 */ /* 0x0c0fe400078f20ff */
[----:B------:R-:W-:Y:S02]  /*00f0*/  LEA.HI R10, R0, R11, RZ, 0x6 ;  /* 0x0000000b000a7211 */ /* 0x000fe400078f30ff */
[----:B------:R-:W-:-:S02]  /*0100*/  SHF.R.S32.HI R12, RZ, 0x4, R12 ;  /* 0x00000004ff0c7819 */ /* 0x000fc4000001140c */
[----:B------:R-:W-:Y:S02]  /*0110*/  LEA.HI R13, R0, R11, RZ, 0x8 ;  /* 0x0000000b000d7211 */ /* 0x000fe400078f40ff */
[----:B------:R-:W-:Y:S02]  /*0120*/  LOP3.LUT R10, R10, 0xffffffc0, RZ, 0xc0, !PT ;  /* 0xffffffc00a0a7812 */ /* 0x000fe400078ec0ff */
[----:B------:R-:W-:Y:S02]  /*0130*/  LEA.HI R0, R12, R12, RZ, 0x2 ;  /* 0x0000000c0c007211 */ /* 0x000fe400078f10ff */
[----:B------:R-:W-:Y:S01]  /*0140*/  SHF.R.S32.HI R15, RZ, 0x8, R13 ;  /* 0x00000008ff0f7819 */ /* 0x000fe2000001140d */
[----:B------:R-:W-:Y:S01]  /*0150*/  IMAD.IADD R10, R11, 0x1, -R10 ;  /* 0x000000010b0a7824 */ /* 0x000fe200078e0a0a */
[----:B------:R-:W-:Y:S01]  /*0160*/  LOP3.LUT R13, R0, 0xfffffffc, RZ, 0xc0, !PT ;  /* 0xfffffffc000d7812 */ /* 0x000fe200078ec0ff */
[----:B------:R-:W-:Y:S02]  /*0170*/  HFMA2.MMA R0, -RZ, RZ, 0, 0 ;  /* 0x00000000ff007435 */ /* 0x000fe400000001ff */
[----:B------:R-:W-:Y:S01]  /*0180*/  IMAD R15, R15, 0x40, R10 ;  /* 0x000000400f0f7824 */ /* 0x000fe200078e020a */
[----:B------:R-:W-:Y:S01]  /*0190*/  MOV R10, RZ ;  /* 0x000000ff000a7202 */ /* 0x000fe20000000f00 */
[----:B------:R-:W-:-:S02]  /*01a0*/  IMAD.IADD R13, R12, 0x1, -R13 ;  /* 0x000000010c0d7824 */ /* 0x000fc400078e0a0d */
[----:B--2---:R-:W-:-:S04]  /*01b0*/  IMAD.WIDE R8, R15, 0x4, R8 ;  /* 0x000000040f087825 */ /* 0x004fc800078e0208 */
[----:B------:R-:W-:Y:S01]  /*01c0*/  IMAD.MOV.U32 R15, RZ, RZ, RZ ;  /* 0x000000ffff0f7224 */ /* 0x000fe200078e00ff */
[----:B------:R-:W2:Y:S01]  /*01d0*/  @!P1 LDG.E R0, desc[UR4][R8.64] ;  /* 0x0000000408009981 */ /* 0x000ea2000c1e1900 */
[----:B----4-:R-:W-:-:S04]  /*01e0*/  IMAD.WIDE R6, R13, 0x4, R6 ;  /* 0x000000040d067825 */ /* 0x010fc800078e0206 */
[----:B-----5:R-:W-:Y:S01]  /*01f0*/  IMAD.WIDE R4, R13, 0x4, R4 ;  /* 0x000000040d047825 */ /* 0x020fe200078e0204 */
[----:B------:R-:W2:Y:S01]  /*0200*/  @!P1 LDG.E.EL R15, desc[UR4][R6.64] ;  /* 0x00000004060f9981 */ /* 0x000ea2000c2e1900 */
[----:B------:R-:W3:Y:S02]  /*0210*/  LDC.64 R12, c[0x0][0x230] ;  /* 0x00008c00ff0c7b82 */ /* 0x000ee40000000a00 */
[----:B-1----:R-:W-:Y:S01]  /*0220*/  IMAD.WIDE R2, R11, 0x4, R2 ;  /* 0x000000040b027825 */ /* 0x002fe200078e0202 */
[----:B------:R-:W4:Y:S04]  /*0230*/  @!P1 LDG.E.EL R17, desc[UR4][R4.64] ;  /* 0x0000000404119981 */ /* 0x000f28000c2e1900 */
[----:B------:R-:W4:Y:S01]  /*0240*/  @!P1 LDG.E R10, desc[UR4][R2.64] ;  /* 0x00000004020a9981 */ /* 0x000f22000c1e1900 */
[----:B--2---:R-:W-:Y:S01]  /*0250*/  FADD R0, R15, R0 ;  /* 0x000000000f007221 */ /* 0x004fe20000000000 */
[----:B----4-:R-:W-:-:S04]  /*0260*/  FADD R17, R17, R10 ;  /* 0x0000000a11117221 */ /* 0x010fc80000000000 */
[C---:B------:R-:W-:Y:S01]  /*0270*/  FADD R14, R0.reuse, R17 ;  /* 0x00000011000e7221 */ /* 0x040fe20000000000 */
[----:B------:R-:W-:Y:S01]  /*0280*/  FSETP.GEU.AND P0, PT, R0, -R17, PT ;  /* 0x800000110000720b */ /* 0x000fe20003f0e000 */
[----:B---3--:R-:W-:-:S03]  /*0290*/  IMAD.WIDE R10, R11, 0x4, R12 ;  /* 0x000000040b0a7825 */ /* 0x008fc600078e020c */
[----:B------:R-:W-:Y:S01]  /*02a0*/  FSEL R13, R14, RZ, P0 ;  /* 0x000000ff0e0d7208 */ /* 0x000fe20000000000 */
[----:B------:R-:W-:Y:S08]  /*02b0*/  @P1 EXIT ;  /* 0x000000000000194d */ /* 0x000ff00003800000 */
[----:B------:R-:W-:Y:S01]  /*02c0*/  STG.E desc[UR4][R10.64], R13 ;  /* 0x0000000d0a007986 */ /* 0x000fe2000c101904 */
[----:B------:R-:W-:Y:S05]  /*02d0*/  EXIT ;  /* 0x000000000000794d */ /* 0x000fea0003800000 */
.L_x_0:
[----:B------:R-:W-:-:S00]  /*02e0*/  BRA `(.L_x_0) ;  /* 0xfffffffc00fc7947 */ /* 0x000fc0000383ffff */
[----:B------:R-:W-:-:S00]  /*02f0*/  NOP ;  /* 0x0000000000007918 */ /* 0x000fc00000000000 */
        /* <DEDUP_REMOVED lines=8> */
.L_x_1:


//--------------------- .nv.constant0.triton_poi_fused_relu_2 --------------------------
	.section	.nv.constant0.triton_poi_fused_relu_2,"a",@progbits
	.sectionflags	@""
	.align	4
.nv.constant0.triton_poi_fused_relu_2:
	.zero		572
